//
// Generated by NVIDIA NVVM Compiler
//
// Compiler Build ID: CL-36424714
// Cuda compilation tools, release 13.0, V13.0.88
// Based on NVVM 20.0.0
//

.version 9.0
.target sm_100
.address_size 64

	// .globl	_Z19sinewave_vbo_kernelP6float4jjf
.global .align 4 .b8 __cudart_i2opi_f[24] = {65, 144, 67, 60, 153, 149, 98, 219, 192, 221, 52, 245, 209, 87, 39, 252, 41, 21, 68, 78, 110, 131, 249, 162};

.visible .entry _Z19sinewave_vbo_kernelP6float4jjf(
	.param .u64 .ptr .align 1 _Z19sinewave_vbo_kernelP6float4jjf_param_0,
	.param .u32 _Z19sinewave_vbo_kernelP6float4jjf_param_1,
	.param .u32 _Z19sinewave_vbo_kernelP6float4jjf_param_2,
	.param .f32 _Z19sinewave_vbo_kernelP6float4jjf_param_3
)
{
	.local .align 4 .b8 	__local_depot0[28];
	.reg .b64 	%SP;
	.reg .b64 	%SPL;
	.reg .pred 	%p<17>;
	.reg .b32 	%r<91>;
	.reg .b32 	%f<67>;
	.reg .b64 	%rd<43>;
	.reg .b64 	%fd<9>;

	mov.u64 	%SPL, __local_depot0;
	ld.param.u64 	%rd16, [_Z19sinewave_vbo_kernelP6float4jjf_param_0];
	ld.param.u32 	%r31, [_Z19sinewave_vbo_kernelP6float4jjf_param_1];
	ld.param.u32 	%r32, [_Z19sinewave_vbo_kernelP6float4jjf_param_2];
	ld.param.f32 	%f16, [_Z19sinewave_vbo_kernelP6float4jjf_param_3];
	add.u64 	%rd1, %SPL, 0;
	mov.u32 	%r33, %ctaid.x;
	mov.u32 	%r34, %ntid.x;
	mov.u32 	%r35, %tid.x;
	mad.lo.s32 	%r1, %r33, %r34, %r35;
	mov.u32 	%r36, %ctaid.y;
	mov.u32 	%r37, %ntid.y;
	mov.u32 	%r38, %tid.y;
	mad.lo.s32 	%r2, %r36, %r37, %r38;
	cvt.rn.f32.u32 	%f17, %r1;
	cvt.rn.f32.u32 	%f18, %r31;
	div.rn.f32 	%f19, %f17, %f18;
	cvt.rn.f32.u32 	%f20, %r2;
	cvt.rn.f32.u32 	%f21, %r32;
	div.rn.f32 	%f22, %f20, %f21;
	cvt.f64.f32 	%fd1, %f19;
	fma.rn.f64 	%fd2, %fd1, 0d4000000000000000, 0dBFF0000000000000;
	cvt.rn.f32.f64 	%f1, %fd2;
	cvt.f64.f32 	%fd3, %f22;
	fma.rn.f64 	%fd4, %fd3, 0d4000000000000000, 0dBFF0000000000000;
	cvt.rn.f32.f64 	%f2, %fd4;
	fma.rn.f32 	%f3, %f1, 0f40800000, %f16;
	mul.f32 	%f23, %f3, 0f3F22F983;
	cvt.rni.s32.f32 	%r86, %f23;
	cvt.rn.f32.s32 	%f24, %r86;
	fma.rn.f32 	%f25, %f24, 0fBFC90FDA, %f3;
	fma.rn.f32 	%f26, %f24, 0fB3A22168, %f25;
	fma.rn.f32 	%f65, %f24, 0fA7C234C5, %f26;
	abs.f32 	%f5, %f3;
	setp.ltu.f32 	%p1, %f5, 0f47CE4780;
	@%p1 bra 	$L__BB0_8;
	setp.neu.f32 	%p2, %f5, 0f7F800000;
	@%p2 bra 	$L__BB0_3;
	mov.f32 	%f29, 0f00000000;
	mul.rn.f32 	%f65, %f3, %f29;
	mov.b32 	%r86, 0;
	bra.uni 	$L__BB0_8;
$L__BB0_3:
	mov.b32 	%r4, %f3;
	shl.b32 	%r40, %r4, 8;
	or.b32  	%r5, %r40, -2147483648;
	mov.b64 	%rd39, 0;
	mov.b32 	%r83, 0;
	mov.u64 	%rd37, __cudart_i2opi_f;
	mov.u64 	%rd38, %rd1;
$L__BB0_4:
	.pragma "nounroll";
	ld.global.nc.u32 	%r41, [%rd37];
	mad.wide.u32 	%rd20, %r41, %r5, %rd39;
	shr.u64 	%rd39, %rd20, 32;
	st.local.u32 	[%rd38], %rd20;
	add.s32 	%r83, %r83, 1;
	add.s64 	%rd38, %rd38, 4;
	add.s64 	%rd37, %rd37, 4;
	setp.ne.s32 	%p3, %r83, 6;
	@%p3 bra 	$L__BB0_4;
	shr.u32 	%r42, %r4, 23;
	st.local.u32 	[%rd1+24], %rd39;
	and.b32  	%r8, %r42, 31;
	and.b32  	%r43, %r42, 224;
	add.s32 	%r44, %r43, -128;
	shr.u32 	%r45, %r44, 5;
	mul.wide.u32 	%rd21, %r45, 4;
	sub.s64 	%rd8, %rd1, %rd21;
	ld.local.u32 	%r84, [%rd8+24];
	ld.local.u32 	%r85, [%rd8+20];
	setp.eq.s32 	%p4, %r8, 0;
	@%p4 bra 	$L__BB0_7;
	shf.l.wrap.b32 	%r84, %r85, %r84, %r8;
	ld.local.u32 	%r46, [%rd8+16];
	shf.l.wrap.b32 	%r85, %r46, %r85, %r8;
$L__BB0_7:
	shr.u32 	%r47, %r84, 30;
	shf.l.wrap.b32 	%r48, %r85, %r84, 2;
	shl.b32 	%r49, %r85, 2;
	shr.u32 	%r50, %r48, 31;
	add.s32 	%r51, %r50, %r47;
	neg.s32 	%r52, %r51;
	setp.lt.s32 	%p5, %r4, 0;
	selp.b32 	%r86, %r52, %r51, %p5;
	xor.b32  	%r53, %r48, %r4;
	shr.s32 	%r54, %r48, 31;
	xor.b32  	%r55, %r54, %r48;
	xor.b32  	%r56, %r54, %r49;
	cvt.u64.u32 	%rd22, %r55;
	shl.b64 	%rd23, %rd22, 32;
	cvt.u64.u32 	%rd24, %r56;
	or.b64  	%rd25, %rd23, %rd24;
	cvt.rn.f64.s64 	%fd5, %rd25;
	mul.f64 	%fd6, %fd5, 0d3BF921FB54442D19;
	cvt.rn.f32.f64 	%f27, %fd6;
	neg.f32 	%f28, %f27;
	setp.lt.s32 	%p6, %r53, 0;
	selp.f32 	%f65, %f28, %f27, %p6;
$L__BB0_8:
	mul.rn.f32 	%f30, %f65, %f65;
	and.b32  	%r58, %r86, 1;
	setp.eq.b32 	%p7, %r58, 1;
	selp.f32 	%f31, 0f3F800000, %f65, %p7;
	fma.rn.f32 	%f32, %f30, %f31, 0f00000000;
	fma.rn.f32 	%f33, %f30, 0f37CBAC00, 0fBAB607ED;
	selp.f32 	%f34, %f33, 0fB94D4153, %p7;
	selp.f32 	%f35, 0f3D2AAABB, 0f3C0885E4, %p7;
	fma.rn.f32 	%f36, %f34, %f30, %f35;
	selp.f32 	%f37, 0fBEFFFFFF, 0fBE2AAAA8, %p7;
	fma.rn.f32 	%f38, %f36, %f30, %f37;
	fma.rn.f32 	%f39, %f38, %f32, %f31;
	and.b32  	%r59, %r86, 2;
	setp.eq.s32 	%p8, %r59, 0;
	mov.f32 	%f40, 0f00000000;
	sub.f32 	%f41, %f40, %f39;
	selp.f32 	%f9, %f39, %f41, %p8;
	fma.rn.f32 	%f10, %f2, 0f40800000, %f16;
	mul.f32 	%f42, %f10, 0f3F22F983;
	cvt.rni.s32.f32 	%r90, %f42;
	cvt.rn.f32.s32 	%f43, %r90;
	fma.rn.f32 	%f44, %f43, 0fBFC90FDA, %f10;
	fma.rn.f32 	%f45, %f43, 0fB3A22168, %f44;
	fma.rn.f32 	%f66, %f43, 0fA7C234C5, %f45;
	abs.f32 	%f12, %f10;
	setp.ltu.f32 	%p9, %f12, 0f47CE4780;
	@%p9 bra 	$L__BB0_16;
	setp.neu.f32 	%p10, %f12, 0f7F800000;
	@%p10 bra 	$L__BB0_11;
	mov.f32 	%f48, 0f00000000;
	mul.rn.f32 	%f66, %f10, %f48;
	mov.b32 	%r90, 0;
	bra.uni 	$L__BB0_16;
$L__BB0_11:
	mov.b32 	%r18, %f10;
	shl.b32 	%r61, %r18, 8;
	or.b32  	%r19, %r61, -2147483648;
	mov.b64 	%rd42, 0;
	mov.b32 	%r87, 0;
	mov.u64 	%rd40, __cudart_i2opi_f;
	mov.u64 	%rd41, %rd1;
$L__BB0_12:
	.pragma "nounroll";
	ld.global.nc.u32 	%r62, [%rd40];
	mad.wide.u32 	%rd28, %r62, %r19, %rd42;
	shr.u64 	%rd42, %rd28, 32;
	st.local.u32 	[%rd41], %rd28;
	add.s32 	%r87, %r87, 1;
	add.s64 	%rd41, %rd41, 4;
	add.s64 	%rd40, %rd40, 4;
	setp.ne.s32 	%p11, %r87, 6;
	@%p11 bra 	$L__BB0_12;
	shr.u32 	%r63, %r18, 23;
	st.local.u32 	[%rd1+24], %rd42;
	and.b32  	%r22, %r63, 31;
	and.b32  	%r64, %r63, 224;
	add.s32 	%r65, %r64, -128;
	shr.u32 	%r66, %r65, 5;
	mul.wide.u32 	%rd29, %r66, 4;
	sub.s64 	%rd15, %rd1, %rd29;
	ld.local.u32 	%r88, [%rd15+24];
	ld.local.u32 	%r89, [%rd15+20];
	setp.eq.s32 	%p12, %r22, 0;
	@%p12 bra 	$L__BB0_15;
	shf.l.wrap.b32 	%r88, %r89, %r88, %r22;
	ld.local.u32 	%r67, [%rd15+16];
	shf.l.wrap.b32 	%r89, %r67, %r89, %r22;
$L__BB0_15:
	shr.u32 	%r68, %r88, 30;
	shf.l.wrap.b32 	%r69, %r89, %r88, 2;
	shl.b32 	%r70, %r89, 2;
	shr.u32 	%r71, %r69, 31;
	add.s32 	%r72, %r71, %r68;
	neg.s32 	%r73, %r72;
	setp.lt.s32 	%p13, %r18, 0;
	selp.b32 	%r90, %r73, %r72, %p13;
	xor.b32  	%r74, %r69, %r18;
	shr.s32 	%r75, %r69, 31;
	xor.b32  	%r76, %r75, %r69;
	xor.b32  	%r77, %r75, %r70;
	cvt.u64.u32 	%rd30, %r76;
	shl.b64 	%rd31, %rd30, 32;
	cvt.u64.u32 	%rd32, %r77;
	or.b64  	%rd33, %rd31, %rd32;
	cvt.rn.f64.s64 	%fd7, %rd33;
	mul.f64 	%fd8, %fd7, 0d3BF921FB54442D19;
	cvt.rn.f32.f64 	%f46, %fd8;
	neg.f32 	%f47, %f46;
	setp.lt.s32 	%p14, %r74, 0;
	selp.f32 	%f66, %f47, %f46, %p14;
$L__BB0_16:
	cvta.to.global.u64 	%rd34, %rd16;
	add.s32 	%r79, %r90, 1;
	mul.rn.f32 	%f49, %f66, %f66;
	and.b32  	%r80, %r90, 1;
	setp.eq.b32 	%p15, %r80, 1;
	selp.f32 	%f50, %f66, 0f3F800000, %p15;
	fma.rn.f32 	%f51, %f49, %f50, 0f00000000;
	fma.rn.f32 	%f52, %f49, 0f37CBAC00, 0fBAB607ED;
	selp.f32 	%f53, 0fB94D4153, %f52, %p15;
	selp.f32 	%f54, 0f3C0885E4, 0f3D2AAABB, %p15;
	fma.rn.f32 	%f55, %f53, %f49, %f54;
	selp.f32 	%f56, 0fBE2AAAA8, 0fBEFFFFFF, %p15;
	fma.rn.f32 	%f57, %f55, %f49, %f56;
	fma.rn.f32 	%f58, %f57, %f51, %f50;
	and.b32  	%r81, %r79, 2;
	setp.eq.s32 	%p16, %r81, 0;
	mov.f32 	%f59, 0f00000000;
	sub.f32 	%f60, %f59, %f58;
	selp.f32 	%f61, %f58, %f60, %p16;
	mul.f32 	%f62, %f9, %f61;
	mul.f32 	%f63, %f62, 0f3F000000;
	mad.lo.s32 	%r82, %r31, %r2, %r1;
	mul.wide.u32 	%rd35, %r82, 16;
	add.s64 	%rd36, %rd34, %rd35;
	mov.f32 	%f64, 0f3F800000;
	st.global.v4.f32 	[%rd36], {%f1, %f63, %f2, %f64};
	ret;

}


// ===== COMPILED SASS (sm_100) =====

	.target	sm_100

	.elftype	@"ET_EXEC"


//--------------------- .note.nv.tkinfo           --------------------------
	.section	.note.nv.tkinfo,"",@"SHT_NOTE"
	.sectionflags	@"SHF_NOTE_NV_TKINFO"
	.tkinfo
        /*0018*/ 	.word	0x00000002
        /*0030*/ 	.string	""
        /*0030*/ 	.string	"ptxas"
        /*0030*/ 	.string	"Cuda compilation tools, release 13.0, V13.0.88"
        /*0030*/ 	.string	"Build cuda_13.0.r13.0/compiler.36424714_0"
        /*0030*/ 	.string	"-arch sm_100 -m 64 "



//--------------------- .note.nv.cuinfo           --------------------------
	.section	.note.nv.cuinfo,"",@"SHT_NOTE"
	.sectionflags	@"SHF_NOTE_NV_CUINFO"
        /*0018*/ 	.short	0x0002
        /*001a*/ 	.short	0x0064
        /*001c*/ 	.short	0x0082
	.zero		2


//--------------------- .nv.info                  --------------------------
	.section	.nv.info,"",@"SHT_CUDA_INFO"
	.align	4


	//----- nvinfo : EIATTR_REGCOUNT
	.align		4
        /*0000*/ 	.byte	0x04, 0x2f
        /*0002*/ 	.short	(.L_2 - .L_1)
	.align		4
.L_1:
        /*0004*/ 	.word	index@(_Z19sinewave_vbo_kernelP6float4jjf)
        /*0008*/ 	.word	0x00000014


	//----- nvinfo : EIATTR_FRAME_SIZE
	.align		4
.L_2:
        /*000c*/ 	.byte	0x04, 0x11
        /*000e*/ 	.short	(.L_4 - .L_3)
	.align		4
.L_3:
        /*0010*/ 	.word	index@($__internal_0_$__cuda_sm3x_div_rn_noftz_f32_slowpath)
        /*0014*/ 	.word	0x00000020


	//----- nvinfo : EIATTR_FRAME_SIZE
	.align		4
.L_4:
        /*0018*/ 	.byte	0x04, 0x11
        /*001a*/ 	.short	(.L_6 - .L_5)
	.align		4
.L_5:
        /*001c*/ 	.word	index@(_Z19sinewave_vbo_kernelP6float4jjf)
        /*0020*/ 	.word	0x00000020


	//----- nvinfo : EIATTR_MIN_STACK_SIZE
	.align		4
.L_6:
        /*0024*/ 	.byte	0x04, 0x12
        /*0026*/ 	.short	(.L_8 - .L_7)
	.align		4
.L_7:
        /*0028*/ 	.word	index@(_Z19sinewave_vbo_kernelP6float4jjf)
        /*002c*/ 	.word	0x00000020
.L_8:


//--------------------- .nv.compat                --------------------------
	.section	.nv.compat,"",@"SHT_CUDA_COMPAT_INFO"
	.align	4
        /*0000*/ 	.byte	0x02, 0x09, 0x00, 0x00, 0x02, 0x02, 0x01, 0x00, 0x02, 0x05, 0x05, 0x00, 0x03, 0x07, 0x01, 0x01
        /*0010*/ 	.byte	0x02, 0x03, 0x00, 0x00, 0x02, 0x06, 0x01, 0x00, 0x04, 0x0b, 0x08, 0x00, 0x01, 0x00, 0x00, 0x00
        /*0020*/ 	.byte	0x00, 0x00, 0x00, 0x00


//--------------------- .nv.info._Z19sinewave_vbo_kernelP6float4jjf --------------------------
	.section	.nv.info._Z19sinewave_vbo_kernelP6float4jjf,"",@"SHT_CUDA_INFO"
	.sectionflags	@""
	.align	4


	//----- nvinfo : EIATTR_CUDA_API_VERSION
	.align		4
        /*0000*/ 	.byte	0x04, 0x37
        /*0002*/ 	.short	(.L_10 - .L_9)
.L_9:
        /*0004*/ 	.word	0x00000082


	//----- nvinfo : EIATTR_KPARAM_INFO
	.align		4
.L_10:
        /*0008*/ 	.byte	0x04, 0x17
        /*000a*/ 	.short	(.L_12 - .L_11)
.L_11:
        /*000c*/ 	.word	0x00000000
        /*0010*/ 	.short	0x0003
        /*0012*/ 	.short	0x0010
        /*0014*/ 	.byte	0x00, 0xf0, 0x11, 0x00


	//----- nvinfo : EIATTR_KPARAM_INFO
	.align		4
.L_12:
        /*0018*/ 	.byte	0x04, 0x17
        /*001a*/ 	.short	(.L_14 - .L_13)
.L_13:
        /*001c*/ 	.word	0x00000000
        /*0020*/ 	.short	0x0002
        /*0022*/ 	.short	0x000c
        /*0024*/ 	.byte	0x00, 0xf0, 0x11, 0x00


	//----- nvinfo : EIATTR_KPARAM_INFO
	.align		4
.L_14:
        /*0028*/ 	.byte	0x04, 0x17
        /*002a*/ 	.short	(.L_16 - .L_15)
.L_15:
        /*002c*/ 	.word	0x00000000
        /*0030*/ 	.short	0x0001
        /*0032*/ 	.short	0x0008
        /*0034*/ 	.byte	0x00, 0xf0, 0x11, 0x00


	//----- nvinfo : EIATTR_KPARAM_INFO
	.align		4
.L_16:
        /*0038*/ 	.byte	0x04, 0x17
        /*003a*/ 	.short	(.L_18 - .L_17)
.L_17:
        /*003c*/ 	.word	0x00000000
        /*0040*/ 	.short	0x0000
        /*0042*/ 	.short	0x0000
        /*0044*/ 	.byte	0x00, 0xf5, 0x21, 0x00


	//----- nvinfo : EIATTR_SPARSE_MMA_MASK
	.align		4
.L_18:
        /*0048*/ 	.byte	0x03, 0x50
        /*004a*/ 	.short	0x0000


	//----- nvinfo : EIATTR_MAXREG_COUNT
	.align		4
        /*004c*/ 	.byte	0x03, 0x1b
        /*004e*/ 	.short	0x00ff


	//----- nvinfo : EIATTR_MERCURY_ISA_VERSION
	.align		4
        /*0050*/ 	.byte	0x03, 0x5f
        /*0052*/ 	.short	0x0101


	//----- nvinfo : EIATTR_VRC_CTA_INIT_COUNT
	.align		4
        /*0054*/ 	.byte	0x02, 0x4a
	.zero		1
	.zero		1


	//----- nvinfo : EIATTR_EXIT_INSTR_OFFSETS
	.align		4
        /*0058*/ 	.byte	0x04, 0x1c
        /*005a*/ 	.short	(.L_20 - .L_19)


	//   ....[0]....
.L_19:
        /*005c*/ 	.word	0x00000e10


	//----- nvinfo : EIATTR_CRS_STACK_SIZE
	.align		4
.L_20:
        /*0060*/ 	.byte	0x04, 0x1e
        /*0062*/ 	.short	(.L_22 - .L_21)
.L_21:
        /*0064*/ 	.word	0x00000000


	//----- nvinfo : EIATTR_CBANK_PARAM_SIZE
	.align		4
.L_22:
        /*0068*/ 	.byte	0x03, 0x19
        /*006a*/ 	.short	0x0014


	//----- nvinfo : EIATTR_PARAM_CBANK
	.align		4
        /*006c*/ 	.byte	0x04, 0x0a
        /*006e*/ 	.short	(.L_24 - .L_23)
	.align		4
.L_23:
        /*0070*/ 	.word	index@(.nv.constant0._Z19sinewave_vbo_kernelP6float4jjf)
        /*0074*/ 	.short	0x0380
        /*0076*/ 	.short	0x0014


	//----- nvinfo : EIATTR_SW_WAR
	.align		4
.L_24:
        /*0078*/ 	.byte	0x04, 0x36
        /*007a*/ 	.short	(.L_26 - .L_25)
.L_25:
        /*007c*/ 	.word	0x00000008
.L_26:


//--------------------- .nv.callgraph             --------------------------
	.section	.nv.callgraph,"",@"SHT_CUDA_CALLGRAPH"
	.align	4
	.sectionentsize	8
	.align		4
        /*0000*/ 	.word	0x00000000
	.align		4
        /*0004*/ 	.word	0xffffffff
	.align		4
        /*0008*/ 	.word	0x00000000
	.align		4
        /*000c*/ 	.word	0xfffffffe
	.align		4
        /*0010*/ 	.word	0x00000000
	.align		4
        /*0014*/ 	.word	0xfffffffd
	.align		4
        /*0018*/ 	.word	0x00000000
	.align		4
        /*001c*/ 	.word	0xfffffffc


//--------------------- .nv.constant4             --------------------------
	.section	.nv.constant4,"a",@progbits
	.align	8
	.align		8
.nv.constant4:
        /*0000*/ 	.dword	__cudart_i2opi_f


//--------------------- .text._Z19sinewave_vbo_kernelP6float4jjf --------------------------
	.section	.text._Z19sinewave_vbo_kernelP6float4jjf,"ax",@progbits
	.align	128
        .global         _Z19sinewave_vbo_kernelP6float4jjf
        .type           _Z19sinewave_vbo_kernelP6float4jjf,@function
        .size           _Z19sinewave_vbo_kernelP6float4jjf,(.L_x_22 - _Z19sinewave_vbo_kernelP6float4jjf)
        .other          _Z19sinewave_vbo_kernelP6float4jjf,@"STO_CUDA_ENTRY STV_DEFAULT"
_Z19sinewave_vbo_kernelP6float4jjf:
.text._Z19sinewave_vbo_kernelP6float4jjf:
[----:B------:R-:W0:Y:S01]  /*0000*/  LDC R1, c[0x0][0x37c] ;  /* 0x0000df00ff017b82 */ /* 0x000e220000000800 */
[----:B------:R-:W1:Y:S01]  /*0010*/  S2R R0, SR_TID.X ;  /* 0x0000000000007919 */ /* 0x000e620000002100 */
[----:B------:R-:W2:Y:S06]  /*0020*/  LDCU UR5, c[0x0][0x388] ;  /* 0x00007100ff0577ac */ /* 0x000eac0008000800 */
[----:B------:R-:W1:Y:S01]  /*0030*/  S2UR UR4, SR_CTAID.X ;  /* 0x00000000000479c3 */ /* 0x000e620000002500 */
[----:B------:R-:W-:Y:S01]  /*0040*/  BSSY.RECONVERGENT B0, `(.L_x_0) ;  /* 0x0000015000007945 */ /* 0x000fe20003800200 */
[----:B------:R-:W3:Y:S01]  /*0050*/  S2R R9, SR_TID.Y ;  /* 0x0000000000097919 */ /* 0x000ee20000002200 */
[----:B0-----:R-:W-:-:S05]  /*0060*/  VIADD R1, R1, 0xffffffe0 ;  /* 0xffffffe001017836 */ /* 0x001fca0000000000 */
[----:B------:R-:W1:Y:S08]  /*0070*/  LDC R7, c[0x0][0x360] ;  /* 0x0000d800ff077b82 */ /* 0x000e700000000800 */
[----:B------:R-:W3:Y:S01]  /*0080*/  LDC R10, c[0x0][0x364] ;  /* 0x0000d900ff0a7b82 */ /* 0x000ee20000000800 */
[----:B--2---:R-:W-:-:S04]  /*0090*/  I2FP.F32.U32 R3, UR5 ;  /* 0x0000000500037c45 */ /* 0x004fc80008201000 */
[----:B------:R-:W0:Y:S03]  /*00a0*/  MUFU.RCP R2, R3 ;  /* 0x0000000300027308 */ /* 0x000e260000001000 */
[----:B------:R-:W3:Y:S01]  /*00b0*/  S2UR UR5, SR_CTAID.Y ;  /* 0x00000000000579c3 */ /* 0x000ee20000002600 */
[----:B-1----:R-:W-:-:S05]  /*00c0*/  IMAD R7, R7, UR4, R0 ;  /* 0x0000000407077c24 */ /* 0x002fca000f8e0200 */
[----:B------:R-:W-:Y:S01]  /*00d0*/  I2FP.F32.U32 R0, R7 ;  /* 0x0000000700007245 */ /* 0x000fe20000201000 */
[----:B0-----:R-:W-:-:S03]  /*00e0*/  FFMA R5, -R3, R2, 1 ;  /* 0x3f80000003057423 */ /* 0x001fc60000000102 */
[----:B------:R-:W0:Y:S01]  /*00f0*/  FCHK P0, R0, R3 ;  /* 0x0000000300007302 */ /* 0x000e220000000000 */
[----:B------:R-:W-:-:S04]  /*0100*/  FFMA R5, R2, R5, R2 ;  /* 0x0000000502057223 */ /* 0x000fc80000000002 */
[----:B------:R-:W-:Y:S01]  /*0110*/  FFMA R2, R0, R5, RZ ;  /* 0x0000000500027223 */ /* 0x000fe200000000ff */
[----:B---3--:R-:W-:-:S03]  /*0120*/  IMAD R10, R10, UR5, R9 ;  /* 0x000000050a0a7c24 */ /* 0x008fc6000f8e0209 */
[----:B------:R-:W-:-:S04]  /*0130*/  FFMA R4, -R3, R2, R0 ;  /* 0x0000000203047223 */ /* 0x000fc80000000100 */
[----:B------:R-:W-:Y:S01]  /*0140*/  FFMA R2, R5, R4, R2 ;  /* 0x0000000405027223 */ /* 0x000fe20000000002 */
[----:B0-----:R-:W-:Y:S06]  /*0150*/  @!P0 BRA `(.L_x_1) ;  /* 0x00000000000c8947 */ /* 0x001fec0003800000 */
[----:B------:R-:W-:-:S07]  /*0160*/  MOV R4, 0x180 ;  /* 0x0000018000047802 */ /* 0x000fce0000000f00 */
[----:B------:R-:W-:Y:S05]  /*0170*/  CALL.REL.NOINC `($__internal_0_$__cuda_sm3x_div_rn_noftz_f32_slowpath) ;  /* 0x0000000c00287944 */ /* 0x000fea0003c00000 */
[----:B------:R-:W-:-:S07]  /*0180*/  IMAD.MOV.U32 R2, RZ, RZ, R0 ;  /* 0x000000ffff027224 */ /* 0x000fce00078e0000 */
.L_x_1:
[----:B------:R-:W-:Y:S05]  /*0190*/  BSYNC.RECONVERGENT B0 ;  /* 0x0000000000007941 */ /* 0x000fea0003800200 */
.L_x_0:
[----:B------:R-:W0:Y:S01]  /*01a0*/  LDCU UR4, c[0x0][0x38c] ;  /* 0x00007180ff0477ac */ /* 0x000e220008000800 */
[----:B------:R-:W-:Y:S01]  /*01b0*/  I2FP.F32.U32 R0, R10 ;  /* 0x0000000a00007245 */ /* 0x000fe20000201000 */
[----:B------:R-:W-:Y:S01]  /*01c0*/  BSSY.RECONVERGENT B0, `(.L_x_2) ;  /* 0x000000d000007945 */ /* 0x000fe20003800200 */
[----:B0-----:R-:W-:-:S04]  /*01d0*/  I2FP.F32.U32 R3, UR4 ;  /* 0x0000000400037c45 */ /* 0x001fc80008201000 */
[----:B------:R-:W0:Y:S08]  /*01e0*/  MUFU.RCP R4, R3 ;  /* 0x0000000300047308 */ /* 0x000e300000001000 */
[----:B------:R-:W1:Y:S01]  /*01f0*/  FCHK P0, R0, R3 ;  /* 0x0000000300007302 */ /* 0x000e620000000000 */
[----:B0-----:R-:W-:-:S04]  /*0200*/  FFMA R5, -R3, R4, 1 ;  /* 0x3f80000003057423 */ /* 0x001fc80000000104 */
[----:B------:R-:W-:-:S04]  /*0210*/  FFMA R5, R4, R5, R4 ;  /* 0x0000000504057223 */ /* 0x000fc80000000004 */
[----:B------:R-:W-:-:S04]  /*0220*/  FFMA R4, R0, R5, RZ ;  /* 0x0000000500047223 */ /* 0x000fc800000000ff */
[----:B------:R-:W-:-:S04]  /*0230*/  FFMA R6, -R3, R4, R0 ;  /* 0x0000000403067223 */ /* 0x000fc80000000100 */
[----:B------:R-:W-:Y:S01]  /*0240*/  FFMA R8, R5, R6, R4 ;  /* 0x0000000605087223 */ /* 0x000fe20000000004 */
[----:B-1----:R-:W-:Y:S06]  /*0250*/  @!P0 BRA `(.L_x_3) ;  /* 0x00000000000c8947 */ /* 0x002fec0003800000 */
[----:B------:R-:W-:-:S07]  /*0260*/  MOV R4, 0x280 ;  /* 0x0000028000047802 */ /* 0x000fce0000000f00 */
[----:B------:R-:W-:Y:S05]  /*0270*/  CALL.REL.NOINC `($__internal_0_$__cuda_sm3x_div_rn_noftz_f32_slowpath) ;  /* 0x0000000800e87944 */ /* 0x000fea0003c00000 */
[----:B------:R-:W-:-:S07]  /*0280*/  IMAD.MOV.U32 R8, RZ, RZ, R0 ;  /* 0x000000ffff087224 */ /* 0x000fce00078e0000 */
.L_x_3:
[----:B------:R-:W-:Y:S05]  /*0290*/  BSYNC.RECONVERGENT B0 ;  /* 0x0000000000007941 */ /* 0x000fea0003800200 */
.L_x_2:
[----:B------:R-:W0:Y:S01]  /*02a0*/  F2F.F64.F32 R2, R2 ;  /* 0x0000000200027310 */ /* 0x000e220000201800 */
[----:B------:R-:W-:Y:S01]  /*02b0*/  IMAD.MOV.U32 R14, RZ, RZ, 0x0 ;  /* 0x00000000ff0e7424 */ /* 0x000fe200078e00ff */
[----:B------:R-:W1:Y:S01]  /*02c0*/  LDC R9, c[0x0][0x390] ;  /* 0x0000e400ff097b82 */ /* 0x000e620000000800 */
[----:B------:R-:W-:Y:S01]  /*02d0*/  IMAD.MOV.U32 R15, RZ, RZ, 0x40000000 ;  /* 0x40000000ff0f7424 */ /* 0x000fe200078e00ff */
[----:B------:R-:W2:Y:S01]  /*02e0*/  LDCU.64 UR6, c[0x0][0x358] ;  /* 0x00006b00ff0677ac */ /* 0x000ea20008000a00 */
[----:B------:R-:W-:Y:S03]  /*02f0*/  BSSY.RECONVERGENT B0, `(.L_x_4) ;  /* 0x0000046000007945 */ /* 0x000fe60003800200 */
[----:B------:R-:W3:Y:S01]  /*0300*/  F2F.F64.F32 R12, R8 ;  /* 0x00000008000c7310 */ /* 0x000ee20000201800 */
[-C--:B0-----:R-:W-:Y:S02]  /*0310*/  DFMA R4, R2, R14.reuse, -1 ;  /* 0xbff000000204742b */ /* 0x081fe4000000000e */
[----:B---3--:R-:W-:-:S08]  /*0320*/  DFMA R12, R12, R14, -1 ;  /* 0xbff000000c0c742b */ /* 0x008fd0000000000e */
[----:B------:R-:W1:Y:S08]  /*0330*/  F2F.F32.F64 R4, R4 ;  /* 0x0000000400047310 */ /* 0x000e700000301000 */
[----:B------:R0:W3:Y:S01]  /*0340*/  F2F.F32.F64 R6, R12 ;  /* 0x0000000c00067310 */ /* 0x0000e20000301000 */
[----:B-1----:R-:W-:-:S04]  /*0350*/  FFMA R11, R4, 4, R9 ;  /* 0x40800000040b7823 */ /* 0x002fc80000000009 */
[C---:B------:R-:W-:Y:S01]  /*0360*/  FMUL R0, R11.reuse, 0.63661974668502807617 ;  /* 0x3f22f9830b007820 */ /* 0x040fe20000400000 */
[----:B------:R-:W-:-:S05]  /*0370*/  FSETP.GE.AND P0, PT, |R11|, 105615, PT ;  /* 0x47ce47800b00780b */ /* 0x000fca0003f06200 */
[----:B------:R-:W1:Y:S02]  /*0380*/  F2I.NTZ R0, R0 ;  /* 0x0000000000007305 */ /* 0x000e640000203100 */
[----:B-1----:R-:W-:-:S05]  /*0390*/  I2FP.F32.S32 R14, R0 ;  /* 0x00000000000e7245 */ /* 0x002fca0000201400 */
[----:B------:R-:W-:-:S04]  /*03a0*/  FFMA R3, R14, -1.5707962512969970703, R11 ;  /* 0xbfc90fda0e037823 */ /* 0x000fc8000000000b */
[----:B------:R-:W-:-:S04]  /*03b0*/  FFMA R3, R14, -7.5497894158615963534e-08, R3 ;  /* 0xb3a221680e037823 */ /* 0x000fc80000000003 */
[----:B------:R-:W-:Y:S01]  /*03c0*/  FFMA R3, R14, -5.3903029534742383927e-15, R3 ;  /* 0xa7c234c50e037823 */ /* 0x000fe20000000003 */
[----:B0-23--:R-:W-:Y:S06]  /*03d0*/  @!P0 BRA `(.L_x_5) ;  /* 0x0000000000dc8947 */ /* 0x00dfec0003800000 */
[----:B------:R-:W-:-:S13]  /*03e0*/  FSETP.NEU.AND P0, PT, |R11|, +INF , PT ;  /* 0x7f8000000b00780b */ /* 0x000fda0003f0d200 */
[----:B------:R-:W-:Y:S01]  /*03f0*/  @!P0 FMUL R3, RZ, R11 ;  /* 0x0000000bff038220 */ /* 0x000fe20000400000 */
[----:B------:R-:W-:Y:S01]  /*0400*/  @!P0 IMAD.MOV.U32 R0, RZ, RZ, RZ ;  /* 0x000000ffff008224 */ /* 0x000fe200078e00ff */
[----:B------:R-:W-:Y:S06]  /*0410*/  @!P0 BRA `(.L_x_5) ;  /* 0x0000000000cc8947 */ /* 0x000fec0003800000 */
[----:B------:R-:W-:Y:S01]  /*0420*/  IMAD.SHL.U32 R2, R11, 0x100, RZ ;  /* 0x000001000b027824 */ /* 0x000fe200078e00ff */
[----:B------:R-:W0:Y:S01]  /*0430*/  LDCU.64 UR8, c[0x4][URZ] ;  /* 0x01000000ff0877ac */ /* 0x000e220008000a00 */
[----:B------:R-:W-:Y:S02]  /*0440*/  IMAD.MOV.U32 R8, RZ, RZ, RZ ;  /* 0x000000ffff087224 */ /* 0x000fe400078e00ff */
[----:B------:R-:W-:Y:S01]  /*0450*/  IMAD.MOV.U32 R0, RZ, RZ, R1 ;  /* 0x000000ffff007224 */ /* 0x000fe200078e0001 */
[----:B------:R-:W-:Y:S01]  /*0460*/  LOP3.LUT R15, R2, 0x80000000, RZ, 0xfc, !PT ;  /* 0x80000000020f7812 */ /* 0x000fe200078efcff */
[----:B------:R-:W-:Y:S01]  /*0470*/  UMOV UR5, URZ ;  /* 0x000000ff00057c82 */ /* 0x000fe20008000000 */
[----:B------:R-:W-:-:S05]  /*0480*/  UMOV UR4, URZ ;  /* 0x000000ff00047c82 */ /* 0x000fca0008000000 */
.L_x_6:
[----:B0-----:R-:W-:Y:S02]  /*0490*/  IMAD.U32 R12, RZ, RZ, UR8 ;  /* 0x00000008ff0c7e24 */ /* 0x001fe4000f8e00ff */
[----:B------:R-:W-:-:S05]  /*04a0*/  IMAD.U32 R13, RZ, RZ, UR9 ;  /* 0x00000009ff0d7e24 */ /* 0x000fca000f8e00ff */
[----:B------:R-:W2:Y:S01]  /*04b0*/  LDG.E.CONSTANT R2, desc[UR6][R12.64] ;  /* 0x000000060c027981 */ /* 0x000ea2000c1e9900 */
[----:B------:R-:W-:Y:S02]  /*04c0*/  UIADD3 UR8, UP0, UPT, UR8, 0x4, URZ ;  /* 0x0000000408087890 */ /* 0x000fe4000ff1e0ff */
[----:B------:R-:W-:Y:S02]  /*04d0*/  UIADD3 UR4, UPT, UPT, UR4, 0x1, URZ ;  /* 0x0000000104047890 */ /* 0x000fe4000fffe0ff */
[----:B------:R-:W-:Y:S02]  /*04e0*/  UIADD3.X UR9, UPT, UPT, URZ, UR9, URZ, UP0, !UPT ;  /* 0x00000009ff097290 */ /* 0x000fe400087fe4ff */
[----:B------:R-:W-:Y:S01]  /*04f0*/  UISETP.NE.AND UP0, UPT, UR4, 0x6, UPT ;  /* 0x000000060400788c */ /* 0x000fe2000bf05270 */
[----:B--2---:R-:W-:-:S03]  /*0500*/  IMAD.WIDE.U32 R2, R2, R15, RZ ;  /* 0x0000000f02027225 */ /* 0x004fc600078e00ff */
[----:B------:R-:W-:-:S04]  /*0510*/  IADD3 R5, P0, PT, R2, R8, RZ ;  /* 0x0000000802057210 */ /* 0x000fc80007f1e0ff */
[----:B------:R-:W-:Y:S01]  /*0520*/  IADD3.X R8, PT, PT, R3, UR5, RZ, P0, !PT ;  /* 0x0000000503087c10 */ /* 0x000fe200087fe4ff */
[----:B------:R0:W-:Y:S02]  /*0530*/  STL [R0], R5 ;  /* 0x0000000500007387 */ /* 0x0001e40000100800 */
[----:B0-----:R-:W-:Y:S01]  /*0540*/  VIADD R0, R0, 0x4 ;  /* 0x0000000400007836 */ /* 0x001fe20000000000 */
[----:B------:R-:W-:Y:S06]  /*0550*/  BRA.U UP0, `(.L_x_6) ;  /* 0xfffffffd00cc7547 */ /* 0x000fec000b83ffff */
[----:B------:R-:W-:Y:S01]  /*0560*/  SHF.R.U32.HI R5, RZ, 0x17, R11 ;  /* 0x00000017ff057819 */ /* 0x000fe2000001160b */
[----:B------:R0:W-:Y:S03]  /*0570*/  STL [R1+0x18], R8 ;  /* 0x0000180801007387 */ /* 0x0001e60000100800 */
[C---:B------:R-:W-:Y:S02]  /*0580*/  LOP3.LUT R0, R5.reuse, 0xe0, RZ, 0xc0, !PT ;  /* 0x000000e005007812 */ /* 0x040fe400078ec0ff */
[----:B------:R-:W-:-:S03]  /*0590*/  LOP3.LUT P0, RZ, R5, 0x1f, RZ, 0xc0, !PT ;  /* 0x0000001f05ff7812 */ /* 0x000fc6000780c0ff */
[----:B------:R-:W-:-:S05]  /*05a0*/  VIADD R0, R0, 0xffffff80 ;  /* 0xffffff8000007836 */ /* 0x000fca0000000000 */
[----:B------:R-:W-:-:S05]  /*05b0*/  SHF.R.U32.HI R0, RZ, 0x5, R0 ;  /* 0x00000005ff007819 */ /* 0x000fca0000011600 */
[----:B------:R-:W-:-:S05]  /*05c0*/  IMAD R14, R0, -0x4, R1 ;  /* 0xfffffffc000e7824 */ /* 0x000fca00078e0201 */
[----:B------:R-:W2:Y:S04]  /*05d0*/  LDL R0, [R14+0x18] ;  /* 0x000018000e007983 */ /* 0x000ea80000100800 */
[----:B------:R-:W2:Y:S04]  /*05e0*/  LDL R3, [R14+0x14] ;  /* 0x000014000e037983 */ /* 0x000ea80000100800 */
[----:B------:R-:W3:Y:S01]  /*05f0*/  @P0 LDL R2, [R14+0x10] ;  /* 0x000010000e020983 */ /* 0x000ee20000100800 */
[----:B------:R-:W-:Y:S01]  /*0600*/  LOP3.LUT R5, R5, 0x1f, RZ, 0xc0, !PT ;  /* 0x0000001f05057812 */ /* 0x000fe200078ec0ff */
[----:B------:R-:W-:Y:S01]  /*0610*/  UMOV UR4, 0x54442d19 ;  /* 0x54442d1900047882 */ /* 0x000fe20000000000 */
[----:B------:R-:W-:-:S02]  /*0620*/  UMOV UR5, 0x3bf921fb ;  /* 0x3bf921fb00057882 */ /* 0x000fc40000000000 */
[-C--:B--2---:R-:W-:Y:S02]  /*0630*/  @P0 SHF.L.W.U32.HI R0, R3, R5.reuse, R0 ;  /* 0x0000000503000219 */ /* 0x084fe40000010e00 */
[----:B---3--:R-:W-:Y:S02]  /*0640*/  @P0 SHF.L.W.U32.HI R3, R2, R5, R3 ;  /* 0x0000000502030219 */ /* 0x008fe40000010e03 */
[----:B------:R-:W-:Y:S02]  /*0650*/  ISETP.GE.AND P0, PT, R11, RZ, PT ;  /* 0x000000ff0b00720c */ /* 0x000fe40003f06270 */
[C---:B------:R-:W-:Y:S01]  /*0660*/  SHF.L.W.U32.HI R2, R3.reuse, 0x2, R0 ;  /* 0x0000000203027819 */ /* 0x040fe20000010e00 */
[----:B------:R-:W-:-:S03]  /*0670*/  IMAD.SHL.U32 R3, R3, 0x4, RZ ;  /* 0x0000000403037824 */ /* 0x000fc600078e00ff */
[----:B------:R-:W-:Y:S02]  /*0680*/  SHF.R.S32.HI R5, RZ, 0x1f, R2 ;  /* 0x0000001fff057819 */ /* 0x000fe40000011402 */
[----:B------:R-:W-:Y:S02]  /*0690*/  LOP3.LUT R11, R2, R11, RZ, 0x3c, !PT ;  /* 0x0000000b020b7212 */ /* 0x000fe400078e3cff */
[C---:B------:R-:W-:Y:S02]  /*06a0*/  LOP3.LUT R12, R5.reuse, R3, RZ, 0x3c, !PT ;  /* 0x00000003050c7212 */ /* 0x040fe400078e3cff */
[----:B------:R-:W-:Y:S02]  /*06b0*/  LOP3.LUT R13, R5, R2, RZ, 0x3c, !PT ;  /* 0x00000002050d7212 */ /* 0x000fe400078e3cff */
[----:B------:R-:W-:Y:S02]  /*06c0*/  SHF.R.U32.HI R3, RZ, 0x1e, R0 ;  /* 0x0000001eff037819 */ /* 0x000fe40000011600 */
[----:B------:R-:W-:-:S02]  /*06d0*/  ISETP.GE.AND P1, PT, R11, RZ, PT ;  /* 0x000000ff0b00720c */ /* 0x000fc40003f26270 */
[----:B------:R-:W1:Y:S01]  /*06e0*/  I2F.F64.S64 R12, R12 ;  /* 0x0000000c000c7312 */ /* 0x000e620000301c00 */
[----:B------:R-:W-:-:S05]  /*06f0*/  LEA.HI R0, R2, R3, RZ, 0x1 ;  /* 0x0000000302007211 */ /* 0x000fca00078f08ff */
[----:B------:R-:W-:-:S04]  /*0700*/  IMAD.MOV R2, RZ, RZ, -R0 ;  /* 0x000000ffff027224 */ /* 0x000fc800078e0a00 */
[----:B------:R-:W-:Y:S01]  /*0710*/  @!P0 IMAD.MOV.U32 R0, RZ, RZ, R2 ;  /* 0x000000ffff008224 */ /* 0x000fe200078e0002 */
[----:B-1----:R-:W-:-:S10]  /*0720*/  DMUL R14, R12, UR4 ;  /* 0x000000040c0e7c28 */ /* 0x002fd40008000000 */
[----:B------:R-:W1:Y:S02]  /*0730*/  F2F.F32.F64 R14, R14 ;  /* 0x0000000e000e7310 */ /* 0x000e640000301000 */
[----:B01----:R-:W-:-:S07]  /*0740*/  FSEL R3, -R14, R14, !P1 ;  /* 0x0000000e0e037208 */ /* 0x003fce0004800100 */
.L_x_5:
[----:B------:R-:W-:Y:S05]  /*0750*/  BSYNC.RECONVERGENT B0 ;  /* 0x0000000000007941 */ /* 0x000fea0003800200 */
.L_x_4:
[----:B------:R-:W-:Y:S01]  /*0760*/  FFMA R11, R6, 4, R9 ;  /* 0x40800000060b7823 */ /* 0x000fe20000000009 */
[----:B------:R-:W-:Y:S02]  /*0770*/  IMAD.MOV.U32 R14, RZ, RZ, 0x37cbac00 ;  /* 0x37cbac00ff0e7424 */ /* 0x000fe400078e00ff */
[----:B------:R-:W-:Y:S01]  /*0780*/  FMUL R5, R3, R3 ;  /* 0x0000000303057220 */ /* 0x000fe20000400000 */
[C---:B------:R-:W-:Y:S01]  /*0790*/  LOP3.LUT R9, R0.reuse, 0x1, RZ, 0xc0, !PT ;  /* 0x0000000100097812 */ /* 0x040fe200078ec0ff */
[----:B------:R-:W-:Y:S01]  /*07a0*/  FMUL R2, R11, 0.63661974668502807617 ;  /* 0x3f22f9830b027820 */ /* 0x000fe20000400000 */
[----:B------:R-:W-:Y:S02]  /*07b0*/  IMAD.MOV.U32 R12, RZ, RZ, 0x3d2aaabb ;  /* 0x3d2aaabbff0c7424 */ /* 0x000fe400078e00ff */
[----:B------:R-:W-:Y:S01]  /*07c0*/  FFMA R8, R5, R14, -0.0013887860113754868507 ;  /* 0xbab607ed05087423 */ /* 0x000fe2000000000e */
[----:B------:R-:W-:Y:S01]  /*07d0*/  ISETP.NE.U32.AND P0, PT, R9, 0x1, PT ;  /* 0x000000010900780c */ /* 0x000fe20003f05070 */
[----:B------:R-:W-:Y:S01]  /*07e0*/  IMAD.MOV.U32 R9, RZ, RZ, 0x3effffff ;  /* 0x3effffffff097424 */ /* 0x000fe200078e00ff */
[----:B------:R-:W-:Y:S01]  /*07f0*/  LOP3.LUT P1, RZ, R0, 0x2, RZ, 0xc0, !PT ;  /* 0x0000000200ff7812 */ /* 0x000fe2000782c0ff */
[----:B------:R-:W0:Y:S01]  /*0800*/  F2I.NTZ R2, R2 ;  /* 0x0000000200027305 */ /* 0x000e220000203100 */
[----:B------:R-:W-:Y:S01]  /*0810*/  FSEL R8, R8, -0.00019574658654164522886, !P0 ;  /* 0xb94d415308087808 */ /* 0x000fe20004000000 */
[----:B------:R-:W-:Y:S01]  /*0820*/  BSSY.RECONVERGENT B0, `(.L_x_7) ;  /* 0x0000046000007945 */ /* 0x000fe20003800200 */
[----:B------:R-:W-:-:S02]  /*0830*/  FSEL R12, R12, 0.0083327032625675201416, !P0 ;  /* 0x3c0885e40c0c7808 */ /* 0x000fc40004000000 */
[----:B------:R-:W-:-:S03]  /*0840*/  FSEL R0, R3, 1, P0 ;  /* 0x3f80000003007808 */ /* 0x000fc60000000000 */
[----:B------:R-:W-:Y:S01]  /*0850*/  FFMA R8, R5, R8, R12 ;  /* 0x0000000805087223 */ /* 0x000fe2000000000c */
[----:B------:R-:W-:Y:S02]  /*0860*/  FSEL R12, -R9, -0.16666662693023681641, !P0 ;  /* 0xbe2aaaa8090c7808 */ /* 0x000fe40004000100 */
[----:B------:R-:W-:-:S03]  /*0870*/  FSETP.GE.AND P0, PT, |R11|, 105615, PT ;  /* 0x47ce47800b00780b */ /* 0x000fc60003f06200 */
[C---:B------:R-:W-:Y:S01]  /*0880*/  FFMA R8, R5.reuse, R8, R12 ;  /* 0x0000000805087223 */ /* 0x040fe2000000000c */
[----:B0-----:R-:W-:Y:S01]  /*0890*/  I2FP.F32.S32 R16, R2 ;  /* 0x0000000200107245 */ /* 0x001fe20000201400 */
[----:B------:R-:W-:-:S04]  /*08a0*/  FFMA R5, R5, R0, RZ ;  /* 0x0000000005057223 */ /* 0x000fc800000000ff */
[----:B------:R-:W-:Y:S01]  /*08b0*/  FFMA R3, R16, -1.5707962512969970703, R11 ;  /* 0xbfc90fda10037823 */ /* 0x000fe2000000000b */
[----:B------:R-:W-:-:S03]  /*08c0*/  FFMA R9, R5, R8, R0 ;  /* 0x0000000805097223 */ /* 0x000fc60000000000 */
[----:B------:R-:W-:Y:S01]  /*08d0*/  FFMA R3, R16, -7.5497894158615963534e-08, R3 ;  /* 0xb3a2216810037823 */ /* 0x000fe20000000003 */
[----:B------:R-:W-:-:S03]  /*08e0*/  @P1 FADD R9, RZ, -R9 ;  /* 0x80000009ff091221 */ /* 0x000fc60000000000 */
[----:B------:R-:W-:Y:S01]  /*08f0*/  FFMA R0, R16, -5.3903029534742383927e-15, R3 ;  /* 0xa7c234c510007823 */ /* 0x000fe20000000003 */
[----:B------:R-:W-:Y:S06]  /*0900*/  @!P0 BRA `(.L_x_8) ;  /* 0x0000000000dc8947 */ /* 0x000fec0003800000 */
        /* <DEDUP_REMOVED lines=11> */
.L_x_9:
        /* <DEDUP_REMOVED lines=44> */
.L_x_8:
[----:B------:R-:W-:Y:S05]  /*0c80*/  BSYNC.RECONVERGENT B0 ;  /* 0x0000000000007941 */ /* 0x000fea0003800200 */
.L_x_7:
[----:B------:R-:W-:Y:S01]  /*0c90*/  FMUL R11, R0, R0 ;  /* 0x00000000000b7220 */ /* 0x000fe20000400000 */
[C---:B------:R-:W-:Y:S01]  /*0ca0*/  LOP3.LUT R3, R2.reuse, 0x1, RZ, 0xc0, !PT ;  /* 0x0000000102037812 */ /* 0x040fe200078ec0ff */
[----:B------:R-:W-:Y:S01]  /*0cb0*/  IMAD.MOV.U32 R8, RZ, RZ, 0x3c0885e4 ;  /* 0x3c0885e4ff087424 */ /* 0x000fe200078e00ff */
[----:B------:R-:W0:Y:S01]  /*0cc0*/  LDCU UR4, c[0x0][0x388] ;  /* 0x00007100ff0477ac */ /* 0x000e220008000800 */
[----:B------:R-:W-:Y:S01]  /*0cd0*/  FFMA R14, R11, R14, -0.0013887860113754868507 ;  /* 0xbab607ed0b0e7423 */ /* 0x000fe2000000000e */
[----:B------:R-:W-:Y:S01]  /*0ce0*/  ISETP.NE.U32.AND P0, PT, R3, 0x1, PT ;  /* 0x000000010300780c */ /* 0x000fe20003f05070 */
[----:B------:R-:W-:Y:S02]  /*0cf0*/  VIADD R5, R2, 0x1 ;  /* 0x0000000102057836 */ /* 0x000fe40000000000 */
[----:B------:R-:W1:Y:S01]  /*0d00*/  LDC.64 R2, c[0x0][0x380] ;  /* 0x0000e000ff027b82 */ /* 0x000e620000000a00 */
[----:B------:R-:W-:Y:S01]  /*0d10*/  IMAD.MOV.U32 R12, RZ, RZ, 0x3e2aaaa8 ;  /* 0x3e2aaaa8ff0c7424 */ /* 0x000fe200078e00ff */
[----:B------:R-:W-:-:S02]  /*0d20*/  FSEL R14, R14, -0.00019574658654164522886, P0 ;  /* 0xb94d41530e0e7808 */ /* 0x000fc40000000000 */
[----:B------:R-:W-:Y:S02]  /*0d30*/  FSEL R8, R8, 0.041666727513074874878, !P0 ;  /* 0x3d2aaabb08087808 */ /* 0x000fe40004000000 */
[----:B------:R-:W-:Y:S02]  /*0d40*/  LOP3.LUT P1, RZ, R5, 0x2, RZ, 0xc0, !PT ;  /* 0x0000000205ff7812 */ /* 0x000fe4000782c0ff */
[----:B------:R-:W-:Y:S01]  /*0d50*/  FSEL R5, -R12, -0.4999999701976776123, !P0 ;  /* 0xbeffffff0c057808 */ /* 0x000fe20004000100 */
[----:B------:R-:W-:Y:S01]  /*0d60*/  FFMA R8, R11, R14, R8 ;  /* 0x0000000e0b087223 */ /* 0x000fe20000000008 */
[----:B------:R-:W-:-:S03]  /*0d70*/  FSEL R0, R0, 1, !P0 ;  /* 0x3f80000000007808 */ /* 0x000fc60004000000 */
[C---:B------:R-:W-:Y:S02]  /*0d80*/  FFMA R5, R11.reuse, R8, R5 ;  /* 0x000000080b057223 */ /* 0x040fe40000000005 */
[----:B------:R-:W-:-:S04]  /*0d90*/  FFMA R11, R11, R0, RZ ;  /* 0x000000000b0b7223 */ /* 0x000fc800000000ff */
[----:B------:R-:W-:Y:S01]  /*0da0*/  FFMA R0, R11, R5, R0 ;  /* 0x000000050b007223 */ /* 0x000fe20000000000 */
[----:B0-----:R-:W-:Y:S02]  /*0db0*/  IMAD R5, R10, UR4, R7 ;  /* 0x000000040a057c24 */ /* 0x001fe4000f8e0207 */
[----:B------:R-:W-:Y:S02]  /*0dc0*/  IMAD.MOV.U32 R7, RZ, RZ, 0x3f800000 ;  /* 0x3f800000ff077424 */ /* 0x000fe400078e00ff */
[----:B------:R-:W-:Y:S01]  /*0dd0*/  @P1 FADD R0, RZ, -R0 ;  /* 0x80000000ff001221 */ /* 0x000fe20000000000 */
[----:B-1----:R-:W-:-:S04]  /*0de0*/  IMAD.WIDE.U32 R2, R5, 0x10, R2 ;  /* 0x0000001005027825 */ /* 0x002fc800078e0002 */
[----:B------:R-:W-:-:S05]  /*0df0*/  FMUL.D2 R5, R9, R0 ;  /* 0x0000000009057220 */ /* 0x000fca0000300000 */
[----:B------:R-:W-:Y:S01]  /*0e00*/  STG.E.128 desc[UR6][R2.64], R4 ;  /* 0x0000000402007986 */ /* 0x000fe2000c101d06 */
[----:B------:R-:W-:Y:S05]  /*0e10*/  EXIT ;  /* 0x000000000000794d */ /* 0x000fea0003800000 */
        .weak           $__internal_0_$__cuda_sm3x_div_rn_noftz_f32_slowpath
        .type           $__internal_0_$__cuda_sm3x_div_rn_noftz_f32_slowpath,@function
        .size           $__internal_0_$__cuda_sm3x_div_rn_noftz_f32_slowpath,(.L_x_22 - $__internal_0_$__cuda_sm3x_div_rn_noftz_f32_slowpath)
$__internal_0_$__cuda_sm3x_div_rn_noftz_f32_slowpath:
[----:B------:R-:W-:Y:S01]  /*0e20*/  SHF.R.U32.HI R6, RZ, 0x17, R3 ;  /* 0x00000017ff067819 */ /* 0x000fe20000011603 */
[----:B------:R-:W-:Y:S01]  /*0e30*/  BSSY.RECONVERGENT B1, `(.L_x_10) ;  /* 0x0000062000017945 */ /* 0x000fe20003800200 */
[----:B------:R-:W-:Y:S02]  /*0e40*/  SHF.R.U32.HI R5, RZ, 0x17, R0 ;  /* 0x00000017ff057819 */ /* 0x000fe40000011600 */
[----:B------:R-:W-:Y:S02]  /*0e50*/  LOP3.LUT R12, R6, 0xff, RZ, 0xc0, !PT ;  /* 0x000000ff060c7812 */ /* 0x000fe400078ec0ff */
[----:B------:R-:W-:-:S03]  /*0e60*/  LOP3.LUT R11, R5, 0xff, RZ, 0xc0, !PT ;  /* 0x000000ff050b7812 */ /* 0x000fc600078ec0ff */
[----:B------:R-:W-:Y:S02]  /*0e70*/  VIADD R8, R12, 0xffffffff ;  /* 0xffffffff0c087836 */ /* 0x000fe40000000000 */
[----:B------:R-:W-:-:S03]  /*0e80*/  VIADD R6, R11, 0xffffffff ;  /* 0xffffffff0b067836 */ /* 0x000fc60000000000 */
[----:B------:R-:W-:-:S04]  /*0e90*/  ISETP.GT.U32.AND P0, PT, R8, 0xfd, PT ;  /* 0x000000fd0800780c */ /* 0x000fc80003f04070 */
[----:B------:R-:W-:-:S13]  /*0ea0*/  ISETP.GT.U32.OR P0, PT, R6, 0xfd, P0 ;  /* 0x000000fd0600780c */ /* 0x000fda0000704470 */
[----:B------:R-:W-:Y:S01]  /*0eb0*/  @!P0 IMAD.MOV.U32 R5, RZ, RZ, RZ ;  /* 0x000000ffff058224 */ /* 0x000fe200078e00ff */
[----:B------:R-:W-:Y:S06]  /*0ec0*/  @!P0 BRA `(.L_x_11) ;  /* 0x00000000005c8947 */ /* 0x000fec0003800000 */
[----:B------:R-:W-:Y:S02]  /*0ed0*/  FSETP.GTU.FTZ.AND P0, PT, |R0|, +INF , PT ;  /* 0x7f8000000000780b */ /* 0x000fe40003f1c200 */
[----:B------:R-:W-:-:S04]  /*0ee0*/  FSETP.GTU.FTZ.AND P1, PT, |R3|, +INF , PT ;  /* 0x7f8000000300780b */ /* 0x000fc80003f3c200 */
[----:B------:R-:W-:-:S13]  /*0ef0*/  PLOP3.LUT P0, PT, P0, P1, PT, 0xf8, 0x8f ;  /* 0x00000000008f781c */ /* 0x000fda0000703f70 */
[----:B------:R-:W-:Y:S05]  /*0f00*/  @P0 BRA `(.L_x_12) ;  /* 0x00000004004c0947 */ /* 0x000fea0003800000 */
[----:B------:R-:W-:-:S13]  /*0f10*/  LOP3.LUT P0, RZ, R3, 0x7fffffff, R0, 0xc8, !PT ;  /* 0x7fffffff03ff7812 */ /* 0x000fda000780c800 */
[----:B------:R-:W-:Y:S05]  /*0f20*/  @!P0 BRA `(.L_x_13) ;  /* 0x00000004003c8947 */ /* 0x000fea0003800000 */
[C---:B------:R-:W-:Y:S02]  /*0f30*/  FSETP.NEU.FTZ.AND P2, PT, |R0|.reuse, +INF , PT ;  /* 0x7f8000000000780b */ /* 0x040fe40003f5d200 */
[----:B------:R-:W-:Y:S02]  /*0f40*/  FSETP.NEU.FTZ.AND P1, PT, |R3|, +INF , PT ;  /* 0x7f8000000300780b */ /* 0x000fe40003f3d200 */
[----:B------:R-:W-:-:S11]  /*0f50*/  FSETP.NEU.FTZ.AND P0, PT, |R0|, +INF , PT ;  /* 0x7f8000000000780b */ /* 0x000fd60003f1d200 */
[----:B------:R-:W-:Y:S05]  /*0f60*/  @!P1 BRA !P2, `(.L_x_13) ;  /* 0x00000004002c9947 */ /* 0x000fea0005000000 */
[----:B------:R-:W-:-:S04]  /*0f70*/  LOP3.LUT P2, RZ, R0, 0x7fffffff, RZ, 0xc0, !PT ;  /* 0x7fffffff00ff7812 */ /* 0x000fc8000784c0ff */
[----:B------:R-:W-:-:S13]  /*0f80*/  PLOP3.LUT P1, PT, P1, P2, PT, 0x2f, 0xf2 ;  /* 0x0000000000f2781c */ /* 0x000fda0000f24577 */
[----:B------:R-:W-:Y:S05]  /*0f90*/  @P1 BRA `(.L_x_14) ;  /* 0x0000000400181947 */ /* 0x000fea0003800000 */
[----:B------:R-:W-:-:S04]  /*0fa0*/  LOP3.LUT P1, RZ, R3, 0x7fffffff, RZ, 0xc0, !PT ;  /* 0x7fffffff03ff7812 */ /* 0x000fc8000782c0ff */
[----:B------:R-:W-:-:S13]  /*0fb0*/  PLOP3.LUT P0, PT, P0, P1, PT, 0x2f, 0xf2 ;  /* 0x0000000000f2781c */ /* 0x000fda0000702577 */
[----:B------:R-:W-:Y:S05]  /*0fc0*/  @P0 BRA `(.L_x_15) ;  /* 0x0000000400000947 */ /* 0x000fea0003800000 */
[----:B------:R-:W-:Y:S02]  /*0fd0*/  ISETP.GE.AND P0, PT, R6, RZ, PT ;  /* 0x000000ff0600720c */ /* 0x000fe40003f06270 */
[----:B------:R-:W-:-:S11]  /*0fe0*/  ISETP.GE.AND P1, PT, R8, RZ, PT ;  /* 0x000000ff0800720c */ /* 0x000fd60003f26270 */
[----:B------:R-:W-:Y:S02]  /*0ff0*/  @P0 IMAD.MOV.U32 R5, RZ, RZ, RZ ;  /* 0x000000ffff050224 */ /* 0x000fe400078e00ff */
[----:B------:R-:W-:Y:S01]  /*1000*/  @!P0 FFMA R0, R0, 1.84467440737095516160e+19, RZ ;  /* 0x5f80000000008823 */ /* 0x000fe200000000ff */
[----:B------:R-:W-:Y:S02]  /*1010*/  @!P0 IMAD.MOV.U32 R5, RZ, RZ, -0x40 ;  /* 0xffffffc0ff058424 */ /* 0x000fe400078e00ff */
[----:B------:R-:W-:Y:S02]  /*1020*/  @!P1 FFMA R3, R3, 1.84467440737095516160e+19, RZ ;  /* 0x5f80000003039823 */ /* 0x000fe400000000ff */
[----:B------:R-:W-:-:S07]  /*1030*/  @!P1 VIADD R5, R5, 0x40 ;  /* 0x0000004005059836 */ /* 0x000fce0000000000 */
.L_x_11:
[----:B------:R-:W-:Y:S01]  /*1040*/  LEA R6, R12, 0xc0800000, 0x17 ;  /* 0xc08000000c067811 */ /* 0x000fe200078eb8ff */
[----:B------:R-:W-:Y:S04]  /*1050*/  BSSY.RECONVERGENT B2, `(.L_x_16) ;  /* 0x0000036000027945 */ /* 0x000fe80003800200 */
[----:B------:R-:W-:Y:S02]  /*1060*/  IMAD.IADD R6, R3, 0x1, -R6 ;  /* 0x0000000103067824 */ /* 0x000fe400078e0a06 */
[----:B------:R-:W-:Y:S02]  /*1070*/  VIADD R3, R11, 0xffffff81 ;  /* 0xffffff810b037836 */ /* 0x000fe40000000000 */
[----:B------:R0:W1:Y:S01]  /*1080*/  MUFU.RCP R8, R6 ;  /* 0x0000000600087308 */ /* 0x0000620000001000 */
[----:B------:R-:W-:Y:S01]  /*1090*/  FADD.FTZ R9, -R6, -RZ ;  /* 0x800000ff06097221 */ /* 0x000fe20000010100 */
[C---:B------:R-:W-:Y:S01]  /*10a0*/  IMAD R0, R3.reuse, -0x800000, R0 ;  /* 0xff80000003007824 */ /* 0x040fe200078e0200 */
[----:B0-----:R-:W-:-:S05]  /*10b0*/  IADD3 R6, PT, PT, R3, 0x7f, -R12 ;  /* 0x0000007f03067810 */ /* 0x001fca0007ffe80c */
[----:B------:R-:W-:Y:S02]  /*10c0*/  IMAD.IADD R6, R6, 0x1, R5 ;  /* 0x0000000106067824 */ /* 0x000fe400078e0205 */
[----:B-1----:R-:W-:-:S04]  /*10d0*/  FFMA R11, R8, R9, 1 ;  /* 0x3f800000080b7423 */ /* 0x002fc80000000009 */
[----:B------:R-:W-:-:S04]  /*10e0*/  FFMA R13, R8, R11, R8 ;  /* 0x0000000b080d7223 */ /* 0x000fc80000000008 */
[----:B------:R-:W-:-:S04]  /*10f0*/  FFMA R8, R0, R13, RZ ;  /* 0x0000000d00087223 */ /* 0x000fc800000000ff */
[----:B------:R-:W-:-:S04]  /*1100*/  FFMA R11, R9, R8, R0 ;  /* 0x00000008090b7223 */ /* 0x000fc80000000000 */
[----:B------:R-:W-:-:S04]  /*1110*/  FFMA R8, R13, R11, R8 ;  /* 0x0000000b0d087223 */ /* 0x000fc80000000008 */
[----:B------:R-:W-:-:S04]  /*1120*/  FFMA R9, R9, R8, R0 ;  /* 0x0000000809097223 */ /* 0x000fc80000000000 */
[----:B------:R-:W-:-:S05]  /*1130*/  FFMA R0, R13, R9, R8 ;  /* 0x000000090d007223 */ /* 0x000fca0000000008 */
[----:B------:R-:W-:-:S04]  /*1140*/  SHF.R.U32.HI R3, RZ, 0x17, R0 ;  /* 0x00000017ff037819 */ /* 0x000fc80000011600 */
[----:B------:R-:W-:-:S05]  /*1150*/  LOP3.LUT R3, R3, 0xff, RZ, 0xc0, !PT ;  /* 0x000000ff03037812 */ /* 0x000fca00078ec0ff */
[----:B------:R-:W-:-:S04]  /*1160*/  IMAD.IADD R11, R3, 0x1, R6 ;  /* 0x00000001030b7824 */ /* 0x000fc800078e0206 */
[----:B------:R-:W-:-:S05]  /*1170*/  VIADD R3, R11, 0xffffffff ;  /* 0xffffffff0b037836 */ /* 0x000fca0000000000 */
[----:B------:R-:W-:-:S13]  /*1180*/  ISETP.GE.U32.AND P0, PT, R3, 0xfe, PT ;  /* 0x000000fe0300780c */ /* 0x000fda0003f06070 */
[----:B------:R-:W-:Y:S05]  /*1190*/  @!P0 BRA `(.L_x_17) ;  /* 0x0000000000808947 */ /* 0x000fea0003800000 */
[----:B------:R-:W-:-:S13]  /*11a0*/  ISETP.GT.AND P0, PT, R11, 0xfe, PT ;  /* 0x000000fe0b00780c */ /* 0x000fda0003f04270 */
[----:B------:R-:W-:Y:S05]  /*11b0*/  @P0 BRA `(.L_x_18) ;  /* 0x00000000006c0947 */ /* 0x000fea0003800000 */
[----:B------:R-:W-:-:S13]  /*11c0*/  ISETP.GE.AND P0, PT, R11, 0x1, PT ;  /* 0x000000010b00780c */ /* 0x000fda0003f06270 */
[----:B------:R-:W-:Y:S05]  /*11d0*/  @P0 BRA `(.L_x_19) ;  /* 0x0000000000740947 */ /* 0x000fea0003800000 */
[----:B------:R-:W-:Y:S02]  /*11e0*/  ISETP.GE.AND P0, PT, R11, -0x18, PT ;  /* 0xffffffe80b00780c */ /* 0x000fe40003f06270 */
[----:B------:R-:W-:-:S11]  /*11f0*/  LOP3.LUT R0, R0, 0x80000000, RZ, 0xc0, !PT ;  /* 0x8000000000007812 */ /* 0x000fd600078ec0ff */
[----:B------:R-:W-:Y:S05]  /*1200*/  @!P0 BRA `(.L_x_19) ;  /* 0x0000000000688947 */ /* 0x000fea0003800000 */
[CCC-:B------:R-:W-:Y:S01]  /*1210*/  FFMA.RZ R3, R13.reuse, R9.reuse, R8.reuse ;  /* 0x000000090d037223 */ /* 0x1c0fe2000000c008 */
[-CC-:B------:R-:W-:Y:S01]  /*1220*/  FFMA.RM R6, R13, R9.reuse, R8.reuse ;  /* 0x000000090d067223 */ /* 0x180fe20000004008 */
[C---:B------:R-:W-:Y:S02]  /*1230*/  ISETP.NE.AND P2, PT, R11.reuse, RZ, PT ;  /* 0x000000ff0b00720c */ /* 0x040fe40003f45270 */
[----:B------:R-:W-:Y:S02]  /*1240*/  ISETP.NE.AND P1, PT, R11, RZ, PT ;  /* 0x000000ff0b00720c */ /* 0x000fe40003f25270 */
[----:B------:R-:W-:Y:S01]  /*1250*/  LOP3.LUT R5, R3, 0x7fffff, RZ, 0xc0, !PT ;  /* 0x007fffff03057812 */ /* 0x000fe200078ec0ff */
[----:B------:R-:W-:Y:S01]  /*1260*/  FFMA.RP R3, R13, R9, R8 ;  /* 0x000000090d037223 */ /* 0x000fe20000008008 */
[----:B------:R-:W-:Y:S02]  /*1270*/  VIADD R8, R11, 0x20 ;  /* 0x000000200b087836 */ /* 0x000fe40000000000 */
[----:B------:R-:W-:Y:S01]  /*1280*/  LOP3.LUT R5, R5, 0x800000, RZ, 0xfc, !PT ;  /* 0x0080000005057812 */ /* 0x000fe200078efcff */
[----:B------:R-:W-:Y:S01]  /*1290*/  IMAD.MOV R9, RZ, RZ, -R11 ;  /* 0x000000ffff097224 */ /* 0x000fe200078e0a0b */
[----:B------:R-:W-:-:S02]  /*12a0*/  FSETP.NEU.FTZ.AND P0, PT, R3, R6, PT ;  /* 0x000000060300720b */ /* 0x000fc40003f1d000 */
[----:B------:R-:W-:Y:S02]  /*12b0*/  SHF.L.U32 R8, R5, R8, RZ ;  /* 0x0000000805087219 */ /* 0x000fe400000006ff */
[----:B------:R-:W-:Y:S02]  /*12c0*/  SEL R6, R9, RZ, P2 ;  /* 0x000000ff09067207 */ /* 0x000fe40001000000 */
[----:B------:R-:W-:Y:S02]  /*12d0*/  ISETP.NE.AND P1, PT, R8, RZ, P1 ;  /* 0x000000ff0800720c */ /* 0x000fe40000f25270 */
[----:B------:R-:W-:Y:S02]  /*12e0*/  SHF.R.U32.HI R6, RZ, R6, R5 ;  /* 0x00000006ff067219 */ /* 0x000fe40000011605 */
[----:B------:R-:W-:Y:S02]  /*12f0*/  PLOP3.LUT P0, PT, P0, P1, PT, 0xf8, 0x8f ;  /* 0x00000000008f781c */ /* 0x000fe40000703f70 */
[----:B------:R-:W-:-:S02]  /*1300*/  SHF.R.U32.HI R8, RZ, 0x1, R6 ;  /* 0x00000001ff087819 */ /* 0x000fc40000011606 */
[----:B------:R-:W-:-:S04]  /*1310*/  SEL R3, RZ, 0x1, !P0 ;  /* 0x00000001ff037807 */ /* 0x000fc80004000000 */
[----:B------:R-:W-:-:S04]  /*1320*/  LOP3.LUT R3, R3, 0x1, R8, 0xf8, !PT ;  /* 0x0000000103037812 */ /* 0x000fc800078ef808 */
[----:B------:R-:W-:-:S05]  /*1330*/  LOP3.LUT R3, R3, R6, RZ, 0xc0, !PT ;  /* 0x0000000603037212 */ /* 0x000fca00078ec0ff */
[----:B------:R-:W-:-:S05]  /*1340*/  IMAD.IADD R3, R8, 0x1, R3 ;  /* 0x0000000108037824 */ /* 0x000fca00078e0203 */
[----:B------:R-:W-:Y:S01]  /*1350*/  LOP3.LUT R0, R3, R0, RZ, 0xfc, !PT ;  /* 0x0000000003007212 */ /* 0x000fe200078efcff */
[----:B------:R-:W-:Y:S06]  /*1360*/  BRA `(.L_x_19) ;  /* 0x0000000000107947 */ /* 0x000fec0003800000 */
.L_x_18:
[----:B------:R-:W-:-:S04]  /*1370*/  LOP3.LUT R0, R0, 0x80000000, RZ, 0xc0, !PT ;  /* 0x8000000000007812 */ /* 0x000fc800078ec0ff */
[----:B------:R-:W-:Y:S01]  /*1380*/  LOP3.LUT R0, R0, 0x7f800000, RZ, 0xfc, !PT ;  /* 0x7f80000000007812 */ /* 0x000fe200078efcff */
[----:B------:R-:W-:Y:S06]  /*1390*/  BRA `(.L_x_19) ;  /* 0x0000000000047947 */ /* 0x000fec0003800000 */
.L_x_17:
[----:B------:R-:W-:-:S07]  /*13a0*/  IMAD R0, R6, 0x800000, R0 ;  /* 0x0080000006007824 */ /* 0x000fce00078e0200 */
.L_x_19:
[----:B------:R-:W-:Y:S05]  /*13b0*/  BSYNC.RECONVERGENT B2 ;  /* 0x0000000000027941 */ /* 0x000fea0003800200 */
.L_x_16:
[----:B------:R-:W-:Y:S05]  /*13c0*/  BRA `(.L_x_20) ;  /* 0x0000000000207947 */ /* 0x000fea0003800000 */
.L_x_15:
[----:B------:R-:W-:-:S04]  /*13d0*/  LOP3.LUT R0, R3, 0x80000000, R0, 0x48, !PT ;  /* 0x8000000003007812 */ /* 0x000fc800078e4800 */
[----:B------:R-:W-:Y:S01]  /*13e0*/  LOP3.LUT R0, R0, 0x7f800000, RZ, 0xfc, !PT ;  /* 0x7f80000000007812 */ /* 0x000fe200078efcff */
[----:B------:R-:W-:Y:S06]  /*13f0*/  BRA `(.L_x_20) ;  /* 0x0000000000147947 */ /* 0x000fec0003800000 */
.L_x_14:
[----:B------:R-:W-:Y:S01]  /*1400*/  LOP3.LUT R0, R3, 0x80000000, R0, 0x48, !PT ;  /* 0x8000000003007812 */ /* 0x000fe200078e4800 */
[----:B------:R-:W-:Y:S06]  /*1410*/  BRA `(.L_x_20) ;  /* 0x00000000000c7947 */ /* 0x000fec0003800000 */
.L_x_13:
[----:B------:R-:W0:Y:S01]  /*1420*/  MUFU.RSQ R0, -QNAN ;  /* 0xffc0000000007908 */ /* 0x000e220000001400 */
[----:B------:R-:W-:Y:S05]  /*1430*/  BRA `(.L_x_20) ;  /* 0x0000000000047947 */ /* 0x000fea0003800000 */
.L_x_12:
[----:B------:R-:W-:-:S07]  /*1440*/  FADD.FTZ R0, R0, R3 ;  /* 0x0000000300007221 */ /* 0x000fce0000010000 */
.L_x_20:
[----:B------:R-:W-:Y:S05]  /*1450*/  BSYNC.RECONVERGENT B1 ;  /* 0x0000000000017941 */ /* 0x000fea0003800200 */
.L_x_10:
[----:B------:R-:W-:-:S04]  /*1460*/  IMAD.MOV.U32 R5, RZ, RZ, 0x0 ;  /* 0x00000000ff057424 */ /* 0x000fc800078e00ff */
[----:B0-----:R-:W-:Y:S05]  /*1470*/  RET.REL.NODEC R4 `(_Z19sinewave_vbo_kernelP6float4jjf) ;  /* 0xffffffe804e07950 */ /* 0x001fea0003c3ffff */
.L_x_21:
[----:B------:R-:W-:-:S00]  /*1480*/  BRA `(.L_x_21) ;  /* 0xfffffffc00fc7947 */ /* 0x000fc0000383ffff */
[----:B------:R-:W-:-:S00]  /*1490*/  NOP ;  /* 0x0000000000007918 */ /* 0x000fc00000000000 */
        /* <DEDUP_REMOVED lines=14> */
.L_x_22:


//--------------------- .nv.global.init           --------------------------
	.section	.nv.global.init,"aw",@progbits
	.align	4
.nv.global.init:
	.type		__cudart_i2opi_f,@object
	.size		__cudart_i2opi_f,(.L_0 - __cudart_i2opi_f)
__cudart_i2opi_f:
        /*0000*/ 	.byte	0x41, 0x90, 0x43, 0x3c, 0x99, 0x95, 0x62, 0xdb, 0xc0, 0xdd, 0x34, 0xf5, 0xd1, 0x57, 0x27, 0xfc
        /*0010*/ 	.byte	0x29, 0x15, 0x44, 0x4e, 0x6e, 0x83, 0xf9, 0xa2
.L_0:


//--------------------- .nv.shared.reserved.0     --------------------------
	.section	.nv.shared.reserved.0,"aw",@nobits
	.weak		__nv_reservedSMEM_offset_0_alias
	.size		__nv_reservedSMEM_offset_0_alias, 0, 64
	.other		__nv_reservedSMEM_offset_0_alias,@"STO_CUDA_RESERVED_SHARED STV_DEFAULT"
__nv_reservedSMEM_offset_0_alias:
	.zero		0
	.zero		64


//--------------------- .nv.constant0._Z19sinewave_vbo_kernelP6float4jjf --------------------------
	.section	.nv.constant0._Z19sinewave_vbo_kernelP6float4jjf,"a",@progbits
	.sectionflags	@""
	.align	4
.nv.constant0._Z19sinewave_vbo_kernelP6float4jjf:
	.zero		916


//--------------------- SYMBOLS --------------------------

	.type		.nv.reservedSmem.offset0,@object
	.size		.nv.reservedSmem.offset0,0x4
